//
// Generated by NVIDIA NVVM Compiler
//
// Compiler Build ID: CL-36424714
// Cuda compilation tools, release 13.0, V13.0.88
// Based on NVVM 20.0.0
//

.version 9.0
.target sm_100
.address_size 64

	// .globl	_Z6reduceiPfS_
// _ZZ6reduceiPfS_E3s_x has been demoted
// _ZZ7reduce1iPfS_E3s_x has been demoted
// _ZZ7reduce2iPfS_E3s_x has been demoted
// _ZZ7reduce3iPfS_E3s_x has been demoted
// _ZZ7reduce4iPfS_E3s_x has been demoted

.visible .entry _Z6reduceiPfS_(
	.param .u32 _Z6reduceiPfS__param_0,
	.param .u64 .ptr .align 1 _Z6reduceiPfS__param_1,
	.param .u64 .ptr .align 1 _Z6reduceiPfS__param_2
)
{
	.reg .pred 	%p<6>;
	.reg .b32 	%r<18>;
	.reg .b32 	%f<6>;
	.reg .b64 	%rd<9>;
	// demoted variable
	.shared .align 4 .b8 _ZZ6reduceiPfS_E3s_x[512];
	ld.param.u32 	%r8, [_Z6reduceiPfS__param_0];
	ld.param.u64 	%rd1, [_Z6reduceiPfS__param_1];
	ld.param.u64 	%rd2, [_Z6reduceiPfS__param_2];
	mov.u32 	%r1, %tid.x;
	mov.u32 	%r2, %ctaid.x;
	mov.u32 	%r3, %ntid.x;
	mad.lo.s32 	%r4, %r2, %r3, %r1;
	shl.b32 	%r9, %r1, 2;
	mov.u32 	%r10, _ZZ6reduceiPfS_E3s_x;
	add.s32 	%r5, %r10, %r9;
	mov.b32 	%r11, 0;
	st.shared.u32 	[%r5], %r11;
	setp.ge.s32 	%p1, %r4, %r8;
	@%p1 bra 	$L__BB0_2;
	cvta.to.global.u64 	%rd3, %rd1;
	mul.wide.s32 	%rd4, %r4, 4;
	add.s64 	%rd5, %rd3, %rd4;
	ld.global.f32 	%f1, [%rd5];
	st.shared.f32 	[%r5], %f1;
$L__BB0_2:
	bar.sync 	0;
	setp.lt.u32 	%p2, %r3, 2;
	@%p2 bra 	$L__BB0_7;
	mov.b32 	%r17, 1;
$L__BB0_4:
	shl.b32 	%r7, %r17, 1;
	add.s32 	%r13, %r7, -1;
	and.b32  	%r14, %r13, %r1;
	setp.ne.s32 	%p3, %r14, 0;
	@%p3 bra 	$L__BB0_6;
	shl.b32 	%r15, %r17, 2;
	add.s32 	%r16, %r5, %r15;
	ld.shared.f32 	%f2, [%r16];
	ld.shared.f32 	%f3, [%r5];
	add.f32 	%f4, %f2, %f3;
	st.shared.f32 	[%r5], %f4;
$L__BB0_6:
	bar.sync 	0;
	setp.lt.u32 	%p4, %r7, %r3;
	mov.u32 	%r17, %r7;
	@%p4 bra 	$L__BB0_4;
$L__BB0_7:
	setp.ne.s32 	%p5, %r1, 0;
	@%p5 bra 	$L__BB0_9;
	ld.shared.f32 	%f5, [_ZZ6reduceiPfS_E3s_x];
	cvta.to.global.u64 	%rd6, %rd2;
	mul.wide.u32 	%rd7, %r2, 4;
	add.s64 	%rd8, %rd6, %rd7;
	st.global.f32 	[%rd8], %f5;
$L__BB0_9:
	ret;

}
	// .globl	_Z7reduce1iPfS_
.visible .entry _Z7reduce1iPfS_(
	.param .u32 _Z7reduce1iPfS__param_0,
	.param .u64 .ptr .align 1 _Z7reduce1iPfS__param_1,
	.param .u64 .ptr .align 1 _Z7reduce1iPfS__param_2
)
{
	.reg .pred 	%p<6>;
	.reg .b32 	%r<21>;
	.reg .b32 	%f<6>;
	.reg .b64 	%rd<9>;
	// demoted variable
	.shared .align 4 .b8 _ZZ7reduce1iPfS_E3s_x[512];
	ld.param.u32 	%r9, [_Z7reduce1iPfS__param_0];
	ld.param.u64 	%rd1, [_Z7reduce1iPfS__param_1];
	ld.param.u64 	%rd2, [_Z7reduce1iPfS__param_2];
	mov.u32 	%r1, %tid.x;
	mov.u32 	%r2, %ctaid.x;
	mov.u32 	%r3, %ntid.x;
	mad.lo.s32 	%r4, %r2, %r3, %r1;
	shl.b32 	%r10, %r1, 2;
	mov.u32 	%r11, _ZZ7reduce1iPfS_E3s_x;
	add.s32 	%r5, %r11, %r10;
	mov.b32 	%r12, 0;
	st.shared.u32 	[%r5], %r12;
	setp.ge.s32 	%p1, %r4, %r9;
	@%p1 bra 	$L__BB1_2;
	cvta.to.global.u64 	%rd3, %rd1;
	mul.wide.s32 	%rd4, %r4, 4;
	add.s64 	%rd5, %rd3, %rd4;
	ld.global.f32 	%f1, [%rd5];
	st.shared.f32 	[%r5], %f1;
$L__BB1_2:
	bar.sync 	0;
	setp.lt.u32 	%p2, %r3, 2;
	@%p2 bra 	$L__BB1_7;
	mov.b32 	%r20, 1;
$L__BB1_4:
	shl.b32 	%r7, %r20, 1;
	mul.lo.s32 	%r8, %r7, %r1;
	setp.ge.u32 	%p3, %r8, %r3;
	@%p3 bra 	$L__BB1_6;
	add.s32 	%r14, %r8, %r20;
	shl.b32 	%r15, %r14, 2;
	add.s32 	%r17, %r11, %r15;
	ld.shared.f32 	%f2, [%r17];
	shl.b32 	%r18, %r8, 2;
	add.s32 	%r19, %r11, %r18;
	ld.shared.f32 	%f3, [%r19];
	add.f32 	%f4, %f2, %f3;
	st.shared.f32 	[%r19], %f4;
$L__BB1_6:
	bar.sync 	0;
	setp.lt.u32 	%p4, %r7, %r3;
	mov.u32 	%r20, %r7;
	@%p4 bra 	$L__BB1_4;
$L__BB1_7:
	setp.ne.s32 	%p5, %r1, 0;
	@%p5 bra 	$L__BB1_9;
	ld.shared.f32 	%f5, [_ZZ7reduce1iPfS_E3s_x];
	cvta.to.global.u64 	%rd6, %rd2;
	mul.wide.u32 	%rd7, %r2, 4;
	add.s64 	%rd8, %rd6, %rd7;
	st.global.f32 	[%rd8], %f5;
$L__BB1_9:
	ret;

}
	// .globl	_Z7reduce2iPfS_
.visible .entry _Z7reduce2iPfS_(
	.param .u32 _Z7reduce2iPfS__param_0,
	.param .u64 .ptr .align 1 _Z7reduce2iPfS__param_1,
	.param .u64 .ptr .align 1 _Z7reduce2iPfS__param_2
)
{
	.reg .pred 	%p<6>;
	.reg .b32 	%r<15>;
	.reg .b32 	%f<6>;
	.reg .b64 	%rd<9>;
	// demoted variable
	.shared .align 4 .b8 _ZZ7reduce2iPfS_E3s_x[512];
	ld.param.u32 	%r8, [_Z7reduce2iPfS__param_0];
	ld.param.u64 	%rd1, [_Z7reduce2iPfS__param_1];
	ld.param.u64 	%rd2, [_Z7reduce2iPfS__param_2];
	mov.u32 	%r1, %tid.x;
	mov.u32 	%r2, %ctaid.x;
	mov.u32 	%r14, %ntid.x;
	mad.lo.s32 	%r4, %r2, %r14, %r1;
	shl.b32 	%r9, %r1, 2;
	mov.u32 	%r10, _ZZ7reduce2iPfS_E3s_x;
	add.s32 	%r5, %r10, %r9;
	mov.b32 	%r11, 0;
	st.shared.u32 	[%r5], %r11;
	setp.ge.s32 	%p1, %r4, %r8;
	@%p1 bra 	$L__BB2_2;
	cvta.to.global.u64 	%rd3, %rd1;
	mul.wide.s32 	%rd4, %r4, 4;
	add.s64 	%rd5, %rd3, %rd4;
	ld.global.f32 	%f1, [%rd5];
	st.shared.f32 	[%r5], %f1;
$L__BB2_2:
	bar.sync 	0;
	setp.lt.u32 	%p2, %r14, 2;
	@%p2 bra 	$L__BB2_6;
$L__BB2_3:
	shr.u32 	%r7, %r14, 1;
	setp.ge.u32 	%p3, %r1, %r7;
	@%p3 bra 	$L__BB2_5;
	shl.b32 	%r12, %r7, 2;
	add.s32 	%r13, %r5, %r12;
	ld.shared.f32 	%f2, [%r13];
	ld.shared.f32 	%f3, [%r5];
	add.f32 	%f4, %f2, %f3;
	st.shared.f32 	[%r5], %f4;
$L__BB2_5:
	bar.sync 	0;
	setp.gt.u32 	%p4, %r14, 3;
	mov.u32 	%r14, %r7;
	@%p4 bra 	$L__BB2_3;
$L__BB2_6:
	setp.ne.s32 	%p5, %r1, 0;
	@%p5 bra 	$L__BB2_8;
	ld.shared.f32 	%f5, [_ZZ7reduce2iPfS_E3s_x];
	cvta.to.global.u64 	%rd6, %rd2;
	mul.wide.u32 	%rd7, %r2, 4;
	add.s64 	%rd8, %rd6, %rd7;
	st.global.f32 	[%rd8], %f5;
$L__BB2_8:
	ret;

}
	// .globl	_Z7reduce3iPfS_
.visible .entry _Z7reduce3iPfS_(
	.param .u32 _Z7reduce3iPfS__param_0,
	.param .u64 .ptr .align 1 _Z7reduce3iPfS__param_1,
	.param .u64 .ptr .align 1 _Z7reduce3iPfS__param_2
)
{
	.reg .pred 	%p<6>;
	.reg .b32 	%r<18>;
	.reg .b32 	%f<8>;
	.reg .b64 	%rd<11>;
	// demoted variable
	.shared .align 4 .b8 _ZZ7reduce3iPfS_E3s_x[512];
	ld.param.u32 	%r8, [_Z7reduce3iPfS__param_0];
	ld.param.u64 	%rd1, [_Z7reduce3iPfS__param_1];
	ld.param.u64 	%rd2, [_Z7reduce3iPfS__param_2];
	mov.u32 	%r1, %tid.x;
	mov.u32 	%r2, %ctaid.x;
	mov.u32 	%r17, %ntid.x;
	mul.lo.s32 	%r9, %r17, %r2;
	shl.b32 	%r10, %r9, 1;
	add.s32 	%r4, %r10, %r1;
	shl.b32 	%r11, %r1, 2;
	mov.u32 	%r12, _ZZ7reduce3iPfS_E3s_x;
	add.s32 	%r5, %r12, %r11;
	mov.b32 	%r13, 0;
	st.shared.u32 	[%r5], %r13;
	setp.ge.s32 	%p1, %r4, %r8;
	@%p1 bra 	$L__BB3_2;
	cvta.to.global.u64 	%rd3, %rd1;
	mul.wide.s32 	%rd4, %r4, 4;
	add.s64 	%rd5, %rd3, %rd4;
	ld.global.f32 	%f1, [%rd5];
	add.s32 	%r14, %r4, %r17;
	mul.wide.u32 	%rd6, %r14, 4;
	add.s64 	%rd7, %rd3, %rd6;
	ld.global.f32 	%f2, [%rd7];
	add.f32 	%f3, %f1, %f2;
	st.shared.f32 	[%r5], %f3;
$L__BB3_2:
	bar.sync 	0;
	setp.lt.u32 	%p2, %r17, 2;
	@%p2 bra 	$L__BB3_6;
$L__BB3_3:
	shr.u32 	%r7, %r17, 1;
	setp.ge.u32 	%p3, %r1, %r7;
	@%p3 bra 	$L__BB3_5;
	shl.b32 	%r15, %r7, 2;
	add.s32 	%r16, %r5, %r15;
	ld.shared.f32 	%f4, [%r16];
	ld.shared.f32 	%f5, [%r5];
	add.f32 	%f6, %f4, %f5;
	st.shared.f32 	[%r5], %f6;
$L__BB3_5:
	bar.sync 	0;
	setp.gt.u32 	%p4, %r17, 3;
	mov.u32 	%r17, %r7;
	@%p4 bra 	$L__BB3_3;
$L__BB3_6:
	setp.ne.s32 	%p5, %r1, 0;
	@%p5 bra 	$L__BB3_8;
	ld.shared.f32 	%f7, [_ZZ7reduce3iPfS_E3s_x];
	cvta.to.global.u64 	%rd8, %rd2;
	mul.wide.u32 	%rd9, %r2, 4;
	add.s64 	%rd10, %rd8, %rd9;
	st.global.f32 	[%rd10], %f7;
$L__BB3_8:
	ret;

}
	// .globl	_Z7reduce4iPfS_
.visible .entry _Z7reduce4iPfS_(
	.param .u32 _Z7reduce4iPfS__param_0,
	.param .u64 .ptr .align 1 _Z7reduce4iPfS__param_1,
	.param .u64 .ptr .align 1 _Z7reduce4iPfS__param_2
)
{
	.reg .pred 	%p<7>;
	.reg .b32 	%r<18>;
	.reg .b32 	%f<26>;
	.reg .b64 	%rd<11>;
	// demoted variable
	.shared .align 4 .b8 _ZZ7reduce4iPfS_E3s_x[512];
	ld.param.u32 	%r8, [_Z7reduce4iPfS__param_0];
	ld.param.u64 	%rd1, [_Z7reduce4iPfS__param_1];
	ld.param.u64 	%rd2, [_Z7reduce4iPfS__param_2];
	mov.u32 	%r1, %tid.x;
	mov.u32 	%r2, %ctaid.x;
	mov.u32 	%r17, %ntid.x;
	mul.lo.s32 	%r9, %r17, %r2;
	shl.b32 	%r10, %r9, 1;
	add.s32 	%r4, %r10, %r1;
	shl.b32 	%r11, %r1, 2;
	mov.u32 	%r12, _ZZ7reduce4iPfS_E3s_x;
	add.s32 	%r5, %r12, %r11;
	mov.b32 	%r13, 0;
	st.volatile.shared.u32 	[%r5], %r13;
	setp.ge.s32 	%p1, %r4, %r8;
	@%p1 bra 	$L__BB4_2;
	cvta.to.global.u64 	%rd3, %rd1;
	mul.wide.s32 	%rd4, %r4, 4;
	add.s64 	%rd5, %rd3, %rd4;
	ld.global.f32 	%f1, [%rd5];
	add.s32 	%r14, %r4, %r17;
	mul.wide.u32 	%rd6, %r14, 4;
	add.s64 	%rd7, %rd3, %rd6;
	ld.global.f32 	%f2, [%rd7];
	add.f32 	%f3, %f1, %f2;
	st.volatile.shared.f32 	[%r5], %f3;
$L__BB4_2:
	bar.sync 	0;
	setp.lt.u32 	%p2, %r17, 66;
	@%p2 bra 	$L__BB4_6;
$L__BB4_3:
	shr.u32 	%r7, %r17, 1;
	setp.ge.u32 	%p3, %r1, %r7;
	@%p3 bra 	$L__BB4_5;
	shl.b32 	%r15, %r7, 2;
	add.s32 	%r16, %r5, %r15;
	ld.volatile.shared.f32 	%f4, [%r16];
	ld.volatile.shared.f32 	%f5, [%r5];
	add.f32 	%f6, %f4, %f5;
	st.volatile.shared.f32 	[%r5], %f6;
$L__BB4_5:
	bar.sync 	0;
	setp.gt.u32 	%p4, %r17, 131;
	mov.u32 	%r17, %r7;
	@%p4 bra 	$L__BB4_3;
$L__BB4_6:
	setp.gt.u32 	%p5, %r1, 31;
	@%p5 bra 	$L__BB4_9;
	ld.volatile.shared.f32 	%f7, [%r5+128];
	ld.volatile.shared.f32 	%f8, [%r5];
	add.f32 	%f9, %f7, %f8;
	st.volatile.shared.f32 	[%r5], %f9;
	ld.volatile.shared.f32 	%f10, [%r5+64];
	ld.volatile.shared.f32 	%f11, [%r5];
	add.f32 	%f12, %f10, %f11;
	st.volatile.shared.f32 	[%r5], %f12;
	ld.volatile.shared.f32 	%f13, [%r5+32];
	ld.volatile.shared.f32 	%f14, [%r5];
	add.f32 	%f15, %f13, %f14;
	st.volatile.shared.f32 	[%r5], %f15;
	ld.volatile.shared.f32 	%f16, [%r5+16];
	ld.volatile.shared.f32 	%f17, [%r5];
	add.f32 	%f18, %f16, %f17;
	st.volatile.shared.f32 	[%r5], %f18;
	ld.volatile.shared.f32 	%f19, [%r5+8];
	ld.volatile.shared.f32 	%f20, [%r5];
	add.f32 	%f21, %f19, %f20;
	st.volatile.shared.f32 	[%r5], %f21;
	ld.volatile.shared.f32 	%f22, [%r5+4];
	ld.volatile.shared.f32 	%f23, [%r5];
	add.f32 	%f24, %f22, %f23;
	st.volatile.shared.f32 	[%r5], %f24;
	setp.ne.s32 	%p6, %r1, 0;
	@%p6 bra 	$L__BB4_9;
	ld.volatile.shared.f32 	%f25, [_ZZ7reduce4iPfS_E3s_x];
	cvta.to.global.u64 	%rd8, %rd2;
	mul.wide.u32 	%rd9, %r2, 4;
	add.s64 	%rd10, %rd8, %rd9;
	st.global.f32 	[%rd10], %f25;
$L__BB4_9:
	ret;

}


// ===== COMPILED SASS (sm_100) =====

	.target	sm_100

	.elftype	@"ET_EXEC"


//--------------------- .note.nv.tkinfo           --------------------------
	.section	.note.nv.tkinfo,"",@"SHT_NOTE"
	.sectionflags	@"SHF_NOTE_NV_TKINFO"
	.tkinfo
        /*0018*/ 	.word	0x00000002
        /*0030*/ 	.string	""
        /*0030*/ 	.string	"ptxas"
        /*0030*/ 	.string	"Cuda compilation tools, release 13.0, V13.0.88"
        /*0030*/ 	.string	"Build cuda_13.0.r13.0/compiler.36424714_0"
        /*0030*/ 	.string	"-arch sm_100 -m 64 "



//--------------------- .note.nv.cuinfo           --------------------------
	.section	.note.nv.cuinfo,"",@"SHT_NOTE"
	.sectionflags	@"SHF_NOTE_NV_CUINFO"
        /*0018*/ 	.short	0x0002
        /*001a*/ 	.short	0x0064
        /*001c*/ 	.short	0x0082
	.zero		2


//--------------------- .nv.info                  --------------------------
	.section	.nv.info,"",@"SHT_CUDA_INFO"
	.align	4


	//----- nvinfo : EIATTR_REGCOUNT
	.align		4
        /*0000*/ 	.byte	0x04, 0x2f
        /*0002*/ 	.short	(.L_1 - .L_0)
	.align		4
.L_0:
        /*0004*/ 	.word	index@(_Z6reduceiPfS_)
        /*0008*/ 	.word	0x0000000c


	//----- nvinfo : EIATTR_FRAME_SIZE
	.align		4
.L_1:
        /*000c*/ 	.byte	0x04, 0x11
        /*000e*/ 	.short	(.L_3 - .L_2)
	.align		4
.L_2:
        /*0010*/ 	.word	index@(_Z6reduceiPfS_)
        /*0014*/ 	.word	0x00000000


	//----- nvinfo : EIATTR_REGCOUNT
	.align		4
.L_3:
        /*0018*/ 	.byte	0x04, 0x2f
        /*001a*/ 	.short	(.L_5 - .L_4)
	.align		4
.L_4:
        /*001c*/ 	.word	index@(_Z7reduce1iPfS_)
        /*0020*/ 	.word	0x0000000c


	//----- nvinfo : EIATTR_FRAME_SIZE
	.align		4
.L_5:
        /*0024*/ 	.byte	0x04, 0x11
        /*0026*/ 	.short	(.L_7 - .L_6)
	.align		4
.L_6:
        /*0028*/ 	.word	index@(_Z7reduce1iPfS_)
        /*002c*/ 	.word	0x00000000


	//----- nvinfo : EIATTR_REGCOUNT
	.align		4
.L_7:
        /*0030*/ 	.byte	0x04, 0x2f
        /*0032*/ 	.short	(.L_9 - .L_8)
	.align		4
.L_8:
        /*0034*/ 	.word	index@(_Z7reduce2iPfS_)
        /*0038*/ 	.word	0x0000000c


	//----- nvinfo : EIATTR_FRAME_SIZE
	.align		4
.L_9:
        /*003c*/ 	.byte	0x04, 0x11
        /*003e*/ 	.short	(.L_11 - .L_10)
	.align		4
.L_10:
        /*0040*/ 	.word	index@(_Z7reduce2iPfS_)
        /*0044*/ 	.word	0x00000000


	//----- nvinfo : EIATTR_REGCOUNT
	.align		4
.L_11:
        /*0048*/ 	.byte	0x04, 0x2f
        /*004a*/ 	.short	(.L_13 - .L_12)
	.align		4
.L_12:
        /*004c*/ 	.word	index@(_Z7reduce3iPfS_)
        /*0050*/ 	.word	0x0000000e


	//----- nvinfo : EIATTR_FRAME_SIZE
	.align		4
.L_13:
        /*0054*/ 	.byte	0x04, 0x11
        /*0056*/ 	.short	(.L_15 - .L_14)
	.align		4
.L_14:
        /*0058*/ 	.word	index@(_Z7reduce3iPfS_)
        /*005c*/ 	.word	0x00000000


	//----- nvinfo : EIATTR_REGCOUNT
	.align		4
.L_15:
        /*0060*/ 	.byte	0x04, 0x2f
        /*0062*/ 	.short	(.L_17 - .L_16)
	.align		4
.L_16:
        /*0064*/ 	.word	index@(_Z7reduce4iPfS_)
        /*0068*/ 	.word	0x0000000d


	//----- nvinfo : EIATTR_FRAME_SIZE
	.align		4
.L_17:
        /*006c*/ 	.byte	0x04, 0x11
        /*006e*/ 	.short	(.L_19 - .L_18)
	.align		4
.L_18:
        /*0070*/ 	.word	index@(_Z7reduce4iPfS_)
        /*0074*/ 	.word	0x00000000


	//----- nvinfo : EIATTR_MIN_STACK_SIZE
	.align		4
.L_19:
        /*0078*/ 	.byte	0x04, 0x12
        /*007a*/ 	.short	(.L_21 - .L_20)
	.align		4
.L_20:
        /*007c*/ 	.word	index@(_Z7reduce4iPfS_)
        /*0080*/ 	.word	0x00000000


	//----- nvinfo : EIATTR_MIN_STACK_SIZE
	.align		4
.L_21:
        /*0084*/ 	.byte	0x04, 0x12
        /*0086*/ 	.short	(.L_23 - .L_22)
	.align		4
.L_22:
        /*0088*/ 	.word	index@(_Z7reduce3iPfS_)
        /*008c*/ 	.word	0x00000000


	//----- nvinfo : EIATTR_MIN_STACK_SIZE
	.align		4
.L_23:
        /*0090*/ 	.byte	0x04, 0x12
        /*0092*/ 	.short	(.L_25 - .L_24)
	.align		4
.L_24:
        /*0094*/ 	.word	index@(_Z7reduce2iPfS_)
        /*0098*/ 	.word	0x00000000


	//----- nvinfo : EIATTR_MIN_STACK_SIZE
	.align		4
.L_25:
        /*009c*/ 	.byte	0x04, 0x12
        /*009e*/ 	.short	(.L_27 - .L_26)
	.align		4
.L_26:
        /*00a0*/ 	.word	index@(_Z7reduce1iPfS_)
        /*00a4*/ 	.word	0x00000000


	//----- nvinfo : EIATTR_MIN_STACK_SIZE
	.align		4
.L_27:
        /*00a8*/ 	.byte	0x04, 0x12
        /*00aa*/ 	.short	(.L_29 - .L_28)
	.align		4
.L_28:
        /*00ac*/ 	.word	index@(_Z6reduceiPfS_)
        /*00b0*/ 	.word	0x00000000
.L_29:


//--------------------- .nv.compat                --------------------------
	.section	.nv.compat,"",@"SHT_CUDA_COMPAT_INFO"
	.align	4
        /*0000*/ 	.byte	0x02, 0x09, 0x00, 0x00, 0x02, 0x02, 0x01, 0x00, 0x02, 0x05, 0x05, 0x00, 0x03, 0x07, 0x01, 0x01
        /*0010*/ 	.byte	0x02, 0x03, 0x00, 0x00, 0x02, 0x06, 0x01, 0x00, 0x04, 0x0b, 0x08, 0x00, 0x09, 0x00, 0x00, 0x00
        /*0020*/ 	.byte	0x00, 0x00, 0x00, 0x00


//--------------------- .nv.info._Z7reduce4iPfS_  --------------------------
	.section	.nv.info._Z7reduce4iPfS_,"",@"SHT_CUDA_INFO"
	.sectionflags	@""
	.align	4


	//----- nvinfo : EIATTR_CUDA_API_VERSION
	.align		4
        /*0000*/ 	.byte	0x04, 0x37
        /*0002*/ 	.short	(.L_31 - .L_30)
.L_30:
        /*0004*/ 	.word	0x00000082


	//----- nvinfo : EIATTR_KPARAM_INFO
	.align		4
.L_31:
        /*0008*/ 	.byte	0x04, 0x17
        /*000a*/ 	.short	(.L_33 - .L_32)
.L_32:
        /*000c*/ 	.word	0x00000000
        /*0010*/ 	.short	0x0002
        /*0012*/ 	.short	0x0010
        /*0014*/ 	.byte	0x00, 0xf5, 0x21, 0x00


	//----- nvinfo : EIATTR_KPARAM_INFO
	.align		4
.L_33:
        /*0018*/ 	.byte	0x04, 0x17
        /*001a*/ 	.short	(.L_35 - .L_34)
.L_34:
        /*001c*/ 	.word	0x00000000
        /*0020*/ 	.short	0x0001
        /*0022*/ 	.short	0x0008
        /*0024*/ 	.byte	0x00, 0xf5, 0x21, 0x00


	//----- nvinfo : EIATTR_KPARAM_INFO
	.align		4
.L_35:
        /*0028*/ 	.byte	0x04, 0x17
        /*002a*/ 	.short	(.L_37 - .L_36)
.L_36:
        /*002c*/ 	.word	0x00000000
        /*0030*/ 	.short	0x0000
        /*0032*/ 	.short	0x0000
        /*0034*/ 	.byte	0x00, 0xf0, 0x11, 0x00


	//----- nvinfo : EIATTR_SPARSE_MMA_MASK
	.align		4
.L_37:
        /*0038*/ 	.byte	0x03, 0x50
        /*003a*/ 	.short	0x0000


	//----- nvinfo : EIATTR_MAXREG_COUNT
	.align		4
        /*003c*/ 	.byte	0x03, 0x1b
        /*003e*/ 	.short	0x00ff


	//----- nvinfo : EIATTR_NUM_BARRIERS
	.align		4
        /*0040*/ 	.byte	0x02, 0x4c
        /*0042*/ 	.byte	0x01
	.zero		1


	//----- nvinfo : EIATTR_MERCURY_ISA_VERSION
	.align		4
        /*0044*/ 	.byte	0x03, 0x5f
        /*0046*/ 	.short	0x0101


	//----- nvinfo : EIATTR_VRC_CTA_INIT_COUNT
	.align		4
        /*0048*/ 	.byte	0x02, 0x4a
	.zero		1
	.zero		1


	//----- nvinfo : EIATTR_EXIT_INSTR_OFFSETS
	.align		4
        /*004c*/ 	.byte	0x04, 0x1c
        /*004e*/ 	.short	(.L_39 - .L_38)


	//   ....[0]....
.L_38:
        /*0050*/ 	.word	0x00000260


	//   ....[1]....
        /*0054*/ 	.word	0x00000400


	//   ....[2]....
        /*0058*/ 	.word	0x00000480


	//----- nvinfo : EIATTR_CBANK_PARAM_SIZE
	.align		4
.L_39:
        /*005c*/ 	.byte	0x03, 0x19
        /*005e*/ 	.short	0x0018


	//----- nvinfo : EIATTR_PARAM_CBANK
	.align		4
        /*0060*/ 	.byte	0x04, 0x0a
        /*0062*/ 	.short	(.L_41 - .L_40)
	.align		4
.L_40:
        /*0064*/ 	.word	index@(.nv.constant0._Z7reduce4iPfS_)
        /*0068*/ 	.short	0x0380
        /*006a*/ 	.short	0x0018


	//----- nvinfo : EIATTR_SW_WAR
	.align		4
.L_41:
        /*006c*/ 	.byte	0x04, 0x36
        /*006e*/ 	.short	(.L_43 - .L_42)
.L_42:
        /*0070*/ 	.word	0x00000008
.L_43:


//--------------------- .nv.info._Z7reduce3iPfS_  --------------------------
	.section	.nv.info._Z7reduce3iPfS_,"",@"SHT_CUDA_INFO"
	.sectionflags	@""
	.align	4


	//----- nvinfo : EIATTR_CUDA_API_VERSION
	.align		4
        /*0000*/ 	.byte	0x04, 0x37
        /*0002*/ 	.short	(.L_45 - .L_44)
.L_44:
        /*0004*/ 	.word	0x00000082


	//----- nvinfo : EIATTR_KPARAM_INFO
	.align		4
.L_45:
        /*0008*/ 	.byte	0x04, 0x17
        /*000a*/ 	.short	(.L_47 - .L_46)
.L_46:
        /*000c*/ 	.word	0x00000000
        /*0010*/ 	.short	0x0002
        /*0012*/ 	.short	0x0010
        /*0014*/ 	.byte	0x00, 0xf5, 0x21, 0x00


	//----- nvinfo : EIATTR_KPARAM_INFO
	.align		4
.L_47:
        /*0018*/ 	.byte	0x04, 0x17
        /*001a*/ 	.short	(.L_49 - .L_48)
.L_48:
        /*001c*/ 	.word	0x00000000
        /*0020*/ 	.short	0x0001
        /*0022*/ 	.short	0x0008
        /*0024*/ 	.byte	0x00, 0xf5, 0x21, 0x00


	//----- nvinfo : EIATTR_KPARAM_INFO
	.align		4
.L_49:
        /*0028*/ 	.byte	0x04, 0x17
        /*002a*/ 	.short	(.L_51 - .L_50)
.L_50:
        /*002c*/ 	.word	0x00000000
        /*0030*/ 	.short	0x0000
        /*0032*/ 	.short	0x0000
        /*0034*/ 	.byte	0x00, 0xf0, 0x11, 0x00


	//----- nvinfo : EIATTR_SPARSE_MMA_MASK
	.align		4
.L_51:
        /*0038*/ 	.byte	0x03, 0x50
        /*003a*/ 	.short	0x0000


	//----- nvinfo : EIATTR_MAXREG_COUNT
	.align		4
        /*003c*/ 	.byte	0x03, 0x1b
        /*003e*/ 	.short	0x00ff


	//----- nvinfo : EIATTR_NUM_BARRIERS
	.align		4
        /*0040*/ 	.byte	0x02, 0x4c
        /*0042*/ 	.byte	0x01
	.zero		1


	//----- nvinfo : EIATTR_MERCURY_ISA_VERSION
	.align		4
        /*0044*/ 	.byte	0x03, 0x5f
        /*0046*/ 	.short	0x0101


	//----- nvinfo : EIATTR_VRC_CTA_INIT_COUNT
	.align		4
        /*0048*/ 	.byte	0x02, 0x4a
	.zero		1
	.zero		1


	//----- nvinfo : EIATTR_EXIT_INSTR_OFFSETS
	.align		4
        /*004c*/ 	.byte	0x04, 0x1c
        /*004e*/ 	.short	(.L_53 - .L_52)


	//   ....[0]....
.L_52:
        /*0050*/ 	.word	0x00000260


	//   ....[1]....
        /*0054*/ 	.word	0x000002e0


	//----- nvinfo : EIATTR_CBANK_PARAM_SIZE
	.align		4
.L_53:
        /*0058*/ 	.byte	0x03, 0x19
        /*005a*/ 	.short	0x0018


	//----- nvinfo : EIATTR_PARAM_CBANK
	.align		4
        /*005c*/ 	.byte	0x04, 0x0a
        /*005e*/ 	.short	(.L_55 - .L_54)
	.align		4
.L_54:
        /*0060*/ 	.word	index@(.nv.constant0._Z7reduce3iPfS_)
        /*0064*/ 	.short	0x0380
        /*0066*/ 	.short	0x0018


	//----- nvinfo : EIATTR_SW_WAR
	.align		4
.L_55:
        /*0068*/ 	.byte	0x04, 0x36
        /*006a*/ 	.short	(.L_57 - .L_56)
.L_56:
        /*006c*/ 	.word	0x00000008
.L_57:


//--------------------- .nv.info._Z7reduce2iPfS_  --------------------------
	.section	.nv.info._Z7reduce2iPfS_,"",@"SHT_CUDA_INFO"
	.sectionflags	@""
	.align	4


	//----- nvinfo : EIATTR_CUDA_API_VERSION
	.align		4
        /*0000*/ 	.byte	0x04, 0x37
        /*0002*/ 	.short	(.L_59 - .L_58)
.L_58:
        /*0004*/ 	.word	0x00000082


	//----- nvinfo : EIATTR_KPARAM_INFO
	.align		4
.L_59:
        /*0008*/ 	.byte	0x04, 0x17
        /*000a*/ 	.short	(.L_61 - .L_60)
.L_60:
        /*000c*/ 	.word	0x00000000
        /*0010*/ 	.short	0x0002
        /*0012*/ 	.short	0x0010
        /*0014*/ 	.byte	0x00, 0xf5, 0x21, 0x00


	//----- nvinfo : EIATTR_KPARAM_INFO
	.align		4
.L_61:
        /*0018*/ 	.byte	0x04, 0x17
        /*001a*/ 	.short	(.L_63 - .L_62)
.L_62:
        /*001c*/ 	.word	0x00000000
        /*0020*/ 	.short	0x0001
        /*0022*/ 	.short	0x0008
        /*0024*/ 	.byte	0x00, 0xf5, 0x21, 0x00


	//----- nvinfo : EIATTR_KPARAM_INFO
	.align		4
.L_63:
        /*0028*/ 	.byte	0x04, 0x17
        /*002a*/ 	.short	(.L_65 - .L_64)
.L_64:
        /*002c*/ 	.word	0x00000000
        /*0030*/ 	.short	0x0000
        /*0032*/ 	.short	0x0000
        /*0034*/ 	.byte	0x00, 0xf0, 0x11, 0x00


	//----- nvinfo : EIATTR_SPARSE_MMA_MASK
	.align		4
.L_65:
        /*0038*/ 	.byte	0x03, 0x50
        /*003a*/ 	.short	0x0000


	//----- nvinfo : EIATTR_MAXREG_COUNT
	.align		4
        /*003c*/ 	.byte	0x03, 0x1b
        /*003e*/ 	.short	0x00ff


	//----- nvinfo : EIATTR_NUM_BARRIERS
	.align		4
        /*0040*/ 	.byte	0x02, 0x4c
        /*0042*/ 	.byte	0x01
	.zero		1


	//----- nvinfo : EIATTR_MERCURY_ISA_VERSION
	.align		4
        /*0044*/ 	.byte	0x03, 0x5f
        /*0046*/ 	.short	0x0101


	//----- nvinfo : EIATTR_VRC_CTA_INIT_COUNT
	.align		4
        /*0048*/ 	.byte	0x02, 0x4a
	.zero		1
	.zero		1


	//----- nvinfo : EIATTR_EXIT_INSTR_OFFSETS
	.align		4
        /*004c*/ 	.byte	0x04, 0x1c
        /*004e*/ 	.short	(.L_67 - .L_66)


	//   ....[0]....
.L_66:
        /*0050*/ 	.word	0x00000210


	//   ....[1]....
        /*0054*/ 	.word	0x00000290


	//----- nvinfo : EIATTR_CBANK_PARAM_SIZE
	.align		4
.L_67:
        /*0058*/ 	.byte	0x03, 0x19
        /*005a*/ 	.short	0x0018


	//----- nvinfo : EIATTR_PARAM_CBANK
	.align		4
        /*005c*/ 	.byte	0x04, 0x0a
        /*005e*/ 	.short	(.L_69 - .L_68)
	.align		4
.L_68:
        /*0060*/ 	.word	index@(.nv.constant0._Z7reduce2iPfS_)
        /*0064*/ 	.short	0x0380
        /*0066*/ 	.short	0x0018


	//----- nvinfo : EIATTR_SW_WAR
	.align		4
.L_69:
        /*0068*/ 	.byte	0x04, 0x36
        /*006a*/ 	.short	(.L_71 - .L_70)
.L_70:
        /*006c*/ 	.word	0x00000008
.L_71:


//--------------------- .nv.info._Z7reduce1iPfS_  --------------------------
	.section	.nv.info._Z7reduce1iPfS_,"",@"SHT_CUDA_INFO"
	.sectionflags	@""
	.align	4


	//----- nvinfo : EIATTR_CUDA_API_VERSION
	.align		4
        /*0000*/ 	.byte	0x04, 0x37
        /*0002*/ 	.short	(.L_73 - .L_72)
.L_72:
        /*0004*/ 	.word	0x00000082


	//----- nvinfo : EIATTR_KPARAM_INFO
	.align		4
.L_73:
        /*0008*/ 	.byte	0x04, 0x17
        /*000a*/ 	.short	(.L_75 - .L_74)
.L_74:
        /*000c*/ 	.word	0x00000000
        /*0010*/ 	.short	0x0002
        /*0012*/ 	.short	0x0010
        /*0014*/ 	.byte	0x00, 0xf5, 0x21, 0x00


	//----- nvinfo : EIATTR_KPARAM_INFO
	.align		4
.L_75:
        /*0018*/ 	.byte	0x04, 0x17
        /*001a*/ 	.short	(.L_77 - .L_76)
.L_76:
        /*001c*/ 	.word	0x00000000
        /*0020*/ 	.short	0x0001
        /*0022*/ 	.short	0x0008
        /*0024*/ 	.byte	0x00, 0xf5, 0x21, 0x00


	//----- nvinfo : EIATTR_KPARAM_INFO
	.align		4
.L_77:
        /*0028*/ 	.byte	0x04, 0x17
        /*002a*/ 	.short	(.L_79 - .L_78)
.L_78:
        /*002c*/ 	.word	0x00000000
        /*0030*/ 	.short	0x0000
        /*0032*/ 	.short	0x0000
        /*0034*/ 	.byte	0x00, 0xf0, 0x11, 0x00


	//----- nvinfo : EIATTR_SPARSE_MMA_MASK
	.align		4
.L_79:
        /*0038*/ 	.byte	0x03, 0x50
        /*003a*/ 	.short	0x0000


	//----- nvinfo : EIATTR_MAXREG_COUNT
	.align		4
        /*003c*/ 	.byte	0x03, 0x1b
        /*003e*/ 	.short	0x00ff


	//----- nvinfo : EIATTR_NUM_BARRIERS
	.align		4
        /*0040*/ 	.byte	0x02, 0x4c
        /*0042*/ 	.byte	0x01
	.zero		1


	//----- nvinfo : EIATTR_MERCURY_ISA_VERSION
	.align		4
        /*0044*/ 	.byte	0x03, 0x5f
        /*0046*/ 	.short	0x0101


	//----- nvinfo : EIATTR_VRC_CTA_INIT_COUNT
	.align		4
        /*0048*/ 	.byte	0x02, 0x4a
	.zero		1
	.zero		1


	//----- nvinfo : EIATTR_EXIT_INSTR_OFFSETS
	.align		4
        /*004c*/ 	.byte	0x04, 0x1c
        /*004e*/ 	.short	(.L_81 - .L_80)


	//   ....[0]....
.L_80:
        /*0050*/ 	.word	0x00000240


	//   ....[1]....
        /*0054*/ 	.word	0x000002c0


	//----- nvinfo : EIATTR_CBANK_PARAM_SIZE
	.align		4
.L_81:
        /*0058*/ 	.byte	0x03, 0x19
        /*005a*/ 	.short	0x0018


	//----- nvinfo : EIATTR_PARAM_CBANK
	.align		4
        /*005c*/ 	.byte	0x04, 0x0a
        /*005e*/ 	.short	(.L_83 - .L_82)
	.align		4
.L_82:
        /*0060*/ 	.word	index@(.nv.constant0._Z7reduce1iPfS_)
        /*0064*/ 	.short	0x0380
        /*0066*/ 	.short	0x0018


	//----- nvinfo : EIATTR_SW_WAR
	.align		4
.L_83:
        /*0068*/ 	.byte	0x04, 0x36
        /*006a*/ 	.short	(.L_85 - .L_84)
.L_84:
        /*006c*/ 	.word	0x00000008
.L_85:


//--------------------- .nv.info._Z6reduceiPfS_   --------------------------
	.section	.nv.info._Z6reduceiPfS_,"",@"SHT_CUDA_INFO"
	.sectionflags	@""
	.align	4


	//----- nvinfo : EIATTR_CUDA_API_VERSION
	.align		4
        /*0000*/ 	.byte	0x04, 0x37
        /*0002*/ 	.short	(.L_87 - .L_86)
.L_86:
        /*0004*/ 	.word	0x00000082


	//----- nvinfo : EIATTR_KPARAM_INFO
	.align		4
.L_87:
        /*0008*/ 	.byte	0x04, 0x17
        /*000a*/ 	.short	(.L_89 - .L_88)
.L_88:
        /*000c*/ 	.word	0x00000000
        /*0010*/ 	.short	0x0002
        /*0012*/ 	.short	0x0010
        /*0014*/ 	.byte	0x00, 0xf5, 0x21, 0x00


	//----- nvinfo : EIATTR_KPARAM_INFO
	.align		4
.L_89:
        /*0018*/ 	.byte	0x04, 0x17
        /*001a*/ 	.short	(.L_91 - .L_90)
.L_90:
        /*001c*/ 	.word	0x00000000
        /*0020*/ 	.short	0x0001
        /*0022*/ 	.short	0x0008
        /*0024*/ 	.byte	0x00, 0xf5, 0x21, 0x00


	//----- nvinfo : EIATTR_KPARAM_INFO
	.align		4
.L_91:
        /*0028*/ 	.byte	0x04, 0x17
        /*002a*/ 	.short	(.L_93 - .L_92)
.L_92:
        /*002c*/ 	.word	0x00000000
        /*0030*/ 	.short	0x0000
        /*0032*/ 	.short	0x0000
        /*0034*/ 	.byte	0x00, 0xf0, 0x11, 0x00


	//----- nvinfo : EIATTR_SPARSE_MMA_MASK
	.align		4
.L_93:
        /*0038*/ 	.byte	0x03, 0x50
        /*003a*/ 	.short	0x0000


	//----- nvinfo : EIATTR_MAXREG_COUNT
	.align		4
        /*003c*/ 	.byte	0x03, 0x1b
        /*003e*/ 	.short	0x00ff


	//----- nvinfo : EIATTR_NUM_BARRIERS
	.align		4
        /*0040*/ 	.byte	0x02, 0x4c
        /*0042*/ 	.byte	0x01
	.zero		1


	//----- nvinfo : EIATTR_MERCURY_ISA_VERSION
	.align		4
        /*0044*/ 	.byte	0x03, 0x5f
        /*0046*/ 	.short	0x0101


	//----- nvinfo : EIATTR_VRC_CTA_INIT_COUNT
	.align		4
        /*0048*/ 	.byte	0x02, 0x4a
	.zero		1
	.zero		1


	//----- nvinfo : EIATTR_EXIT_INSTR_OFFSETS
	.align		4
        /*004c*/ 	.byte	0x04, 0x1c
        /*004e*/ 	.short	(.L_95 - .L_94)


	//   ....[0]....
.L_94:
        /*0050*/ 	.word	0x00000220


	//   ....[1]....
        /*0054*/ 	.word	0x000002a0


	//----- nvinfo : EIATTR_CBANK_PARAM_SIZE
	.align		4
.L_95:
        /*0058*/ 	.byte	0x03, 0x19
        /*005a*/ 	.short	0x0018


	//----- nvinfo : EIATTR_PARAM_CBANK
	.align		4
        /*005c*/ 	.byte	0x04, 0x0a
        /*005e*/ 	.short	(.L_97 - .L_96)
	.align		4
.L_96:
        /*0060*/ 	.word	index@(.nv.constant0._Z6reduceiPfS_)
        /*0064*/ 	.short	0x0380
        /*0066*/ 	.short	0x0018


	//----- nvinfo : EIATTR_SW_WAR
	.align		4
.L_97:
        /*0068*/ 	.byte	0x04, 0x36
        /*006a*/ 	.short	(.L_99 - .L_98)
.L_98:
        /*006c*/ 	.word	0x00000008
.L_99:


//--------------------- .nv.callgraph             --------------------------
	.section	.nv.callgraph,"",@"SHT_CUDA_CALLGRAPH"
	.align	4
	.sectionentsize	8
	.align		4
        /*0000*/ 	.word	0x00000000
	.align		4
        /*0004*/ 	.word	0xffffffff
	.align		4
        /*0008*/ 	.word	0x00000000
	.align		4
        /*000c*/ 	.word	0xfffffffe
	.align		4
        /*0010*/ 	.word	0x00000000
	.align		4
        /*0014*/ 	.word	0xfffffffd
	.align		4
        /*0018*/ 	.word	0x00000000
	.align		4
        /*001c*/ 	.word	0xfffffffc


//--------------------- .text._Z7reduce4iPfS_     --------------------------
	.section	.text._Z7reduce4iPfS_,"ax",@progbits
	.align	128
        .global         _Z7reduce4iPfS_
        .type           _Z7reduce4iPfS_,@function
        .size           _Z7reduce4iPfS_,(.L_x_15 - _Z7reduce4iPfS_)
        .other          _Z7reduce4iPfS_,@"STO_CUDA_ENTRY STV_DEFAULT"
_Z7reduce4iPfS_:
.text._Z7reduce4iPfS_:
[----:B------:R-:W-:Y:S01]  /*0000*/  LDC R1, c[0x0][0x37c] ;  /* 0x0000df00ff017b82 */ /* 0x000fe20000000800 */
[----:B------:R-:W0:Y:S01]  /*0010*/  S2R R0, SR_CTAID.X ;  /* 0x0000000000007919 */ /* 0x000e220000002500 */
[----:B------:R-:W1:Y:S01]  /*0020*/  LDCU UR4, c[0x0][0x360] ;  /* 0x00006c00ff0477ac */ /* 0x000e620008000800 */
[----:B------:R-:W2:Y:S01]  /*0030*/  S2R R2, SR_TID.X ;  /* 0x0000000000027919 */ /* 0x000ea20000002100 */
[----:B------:R-:W3:Y:S01]  /*0040*/  LDCU UR5, c[0x0][0x380] ;  /* 0x00007000ff0577ac */ /* 0x000ee20008000800 */
[----:B------:R-:W4:Y:S01]  /*0050*/  LDCU.64 UR6, c[0x0][0x358] ;  /* 0x00006b00ff0677ac */ /* 0x000f220008000a00 */
[----:B-1----:R-:W-:Y:S01]  /*0060*/  MOV R8, UR4 ;  /* 0x0000000400087c02 */ /* 0x002fe20008000f00 */
[----:B0-----:R-:W-:-:S05]  /*0070*/  IMAD R3, R0, UR4, RZ ;  /* 0x0000000400037c24 */ /* 0x001fca000f8e02ff */
[----:B--2---:R-:W-:-:S04]  /*0080*/  LEA R3, R3, R2, 0x1 ;  /* 0x0000000203037211 */ /* 0x004fc800078e08ff */
[----:B---3--:R-:W-:-:S13]  /*0090*/  ISETP.GE.AND P1, PT, R3, UR5, PT ;  /* 0x0000000503007c0c */ /* 0x008fda000bf26270 */
[----:B------:R-:W0:Y:S01]  /*00a0*/  @!P1 LDC.64 R6, c[0x0][0x388] ;  /* 0x0000e200ff069b82 */ /* 0x000e220000000a00 */
[C---:B------:R-:W-:Y:S01]  /*00b0*/  @!P1 IADD3 R9, PT, PT, R3.reuse, R8, RZ ;  /* 0x0000000803099210 */ /* 0x040fe20007ffe0ff */
[----:B0-----:R-:W-:-:S04]  /*00c0*/  @!P1 IMAD.WIDE R4, R3, 0x4, R6 ;  /* 0x0000000403049825 */ /* 0x001fc800078e0206 */
[----:B------:R-:W-:Y:S02]  /*00d0*/  @!P1 IMAD.WIDE.U32 R6, R9, 0x4, R6 ;  /* 0x0000000409069825 */ /* 0x000fe400078e0006 */
[----:B----4-:R-:W2:Y:S04]  /*00e0*/  @!P1 LDG.E R4, desc[UR6][R4.64] ;  /* 0x0000000604049981 */ /* 0x010ea8000c1e1900 */
[----:B------:R-:W2:Y:S01]  /*00f0*/  @!P1 LDG.E R7, desc[UR6][R6.64] ;  /* 0x0000000606079981 */ /* 0x000ea2000c1e1900 */
[----:B------:R-:W0:Y:S01]  /*0100*/  S2UR UR5, SR_CgaCtaId ;  /* 0x00000000000579c3 */ /* 0x000e220000008800 */
[----:B------:R-:W-:Y:S01]  /*0110*/  UMOV UR4, 0x400 ;  /* 0x0000040000047882 */ /* 0x000fe20000000000 */
[----:B------:R-:W-:Y:S02]  /*0120*/  ISETP.GE.U32.AND P2, PT, R8, 0x42, PT ;  /* 0x000000420800780c */ /* 0x000fe40003f46070 */
[----:B------:R-:W-:Y:S01]  /*0130*/  ISETP.GT.U32.AND P0, PT, R2, 0x1f, PT ;  /* 0x0000001f0200780c */ /* 0x000fe20003f04070 */
[----:B0-----:R-:W-:-:S06]  /*0140*/  ULEA UR4, UR5, UR4, 0x18 ;  /* 0x0000000405047291 */ /* 0x001fcc000f8ec0ff */
[----:B------:R-:W-:-:S05]  /*0150*/  LEA R3, R2, UR4, 0x2 ;  /* 0x0000000402037c11 */ /* 0x000fca000f8e10ff */
[----:B------:R0:W-:Y:S01]  /*0160*/  STS [R3], RZ ;  /* 0x000000ff03007388 */ /* 0x0001e20000000800 */
[----:B--2---:R-:W-:-:S05]  /*0170*/  @!P1 FADD R10, R4, R7 ;  /* 0x00000007040a9221 */ /* 0x004fca0000000000 */
[----:B------:R0:W-:Y:S01]  /*0180*/  @!P1 STS [R3], R10 ;  /* 0x0000000a03009388 */ /* 0x0001e20000000800 */
[----:B------:R-:W-:Y:S06]  /*0190*/  BAR.SYNC.DEFER_BLOCKING 0x0 ;  /* 0x0000000000007b1d */ /* 0x000fec0000010000 */
[----:B------:R-:W-:Y:S05]  /*01a0*/  @!P2 BRA `(.L_x_0) ;  /* 0x00000000002ca947 */ /* 0x000fea0003800000 */
.L_x_1:
[----:B------:R-:W-:-:S04]  /*01b0*/  SHF.R.U32.HI R7, RZ, 0x1, R8 ;  /* 0x00000001ff077819 */ /* 0x000fc80000011608 */
[----:B------:R-:W-:-:S13]  /*01c0*/  ISETP.GE.U32.AND P1, PT, R2, R7, PT ;  /* 0x000000070200720c */ /* 0x000fda0003f26070 */
[----:B------:R-:W-:-:S06]  /*01d0*/  @!P1 LEA R4, R7, R3, 0x2 ;  /* 0x0000000307049211 */ /* 0x000fcc00078e10ff */
[----:B------:R-:W-:Y:S04]  /*01e0*/  @!P1 LDS R4, [R4] ;  /* 0x0000000004049984 */ /* 0x000fe80000000800 */
[----:B------:R-:W1:Y:S02]  /*01f0*/  @!P1 LDS R5, [R3] ;  /* 0x0000000003059984 */ /* 0x000e640000000800 */
[----:B-1----:R-:W-:-:S05]  /*0200*/  @!P1 FADD R6, R4, R5 ;  /* 0x0000000504069221 */ /* 0x002fca0000000000 */
[----:B------:R1:W-:Y:S01]  /*0210*/  @!P1 STS [R3], R6 ;  /* 0x0000000603009388 */ /* 0x0003e20000000800 */
[----:B------:R-:W-:Y:S01]  /*0220*/  BAR.SYNC.DEFER_BLOCKING 0x0 ;  /* 0x0000000000007b1d */ /* 0x000fe20000010000 */
[----:B------:R-:W-:Y:S02]  /*0230*/  ISETP.GT.U32.AND P1, PT, R8, 0x83, PT ;  /* 0x000000830800780c */ /* 0x000fe40003f24070 */
[----:B------:R-:W-:-:S11]  /*0240*/  MOV R8, R7 ;  /* 0x0000000700087202 */ /* 0x000fd60000000f00 */
[----:B-1----:R-:W-:Y:S05]  /*0250*/  @P1 BRA `(.L_x_1) ;  /* 0xfffffffc00d41947 */ /* 0x002fea000383ffff */
.L_x_0:
[----:B------:R-:W-:Y:S05]  /*0260*/  @P0 EXIT ;  /* 0x000000000000094d */ /* 0x000fea0003800000 */
[----:B------:R-:W-:Y:S01]  /*0270*/  LDS R4, [R3+0x80] ;  /* 0x0000800003047984 */ /* 0x000fe20000000800 */
[----:B------:R-:W-:-:S03]  /*0280*/  ISETP.NE.AND P0, PT, R2, RZ, PT ;  /* 0x000000ff0200720c */ /* 0x000fc60003f05270 */
[----:B------:R-:W1:Y:S02]  /*0290*/  LDS R5, [R3] ;  /* 0x0000000003057984 */ /* 0x000e640000000800 */
[----:B-1----:R-:W-:-:S05]  /*02a0*/  FADD R4, R4, R5 ;  /* 0x0000000504047221 */ /* 0x002fca0000000000 */
[----:B------:R-:W-:Y:S04]  /*02b0*/  STS [R3], R4 ;  /* 0x0000000403007388 */ /* 0x000fe80000000800 */
[----:B------:R-:W-:Y:S04]  /*02c0*/  LDS R5, [R3+0x40] ;  /* 0x0000400003057984 */ /* 0x000fe80000000800 */
        /* <DEDUP_REMOVED lines=8> */
[----:B0-----:R-:W0:Y:S02]  /*0350*/  LDS R10, [R3] ;  /* 0x00000000030a7984 */ /* 0x001e240000000800 */
[----:B0-----:R-:W-:-:S05]  /*0360*/  FADD R10, R5, R10 ;  /* 0x0000000a050a7221 */ /* 0x001fca0000000000 */
[----:B------:R-:W-:Y:S04]  /*0370*/  STS [R3], R10 ;  /* 0x0000000a03007388 */ /* 0x000fe80000000800 */
[----:B------:R-:W-:Y:S04]  /*0380*/  LDS R4, [R3+0x8] ;  /* 0x0000080003047984 */ /* 0x000fe80000000800 */
[----:B------:R-:W0:Y:S02]  /*0390*/  LDS R5, [R3] ;  /* 0x0000000003057984 */ /* 0x000e240000000800 */
[----:B0-----:R-:W-:-:S05]  /*03a0*/  FADD R4, R4, R5 ;  /* 0x0000000504047221 */ /* 0x001fca0000000000 */
[----:B------:R-:W-:Y:S04]  /*03b0*/  STS [R3], R4 ;  /* 0x0000000403007388 */ /* 0x000fe80000000800 */
[----:B------:R-:W-:Y:S04]  /*03c0*/  LDS R5, [R3+0x4] ;  /* 0x0000040003057984 */ /* 0x000fe80000000800 */
[----:B------:R-:W0:Y:S02]  /*03d0*/  LDS R6, [R3] ;  /* 0x0000000003067984 */ /* 0x000e240000000800 */
[----:B0-----:R-:W-:-:S05]  /*03e0*/  FADD R6, R5, R6 ;  /* 0x0000000605067221 */ /* 0x001fca0000000000 */
[----:B------:R0:W-:Y:S01]  /*03f0*/  STS [R3], R6 ;  /* 0x0000000603007388 */ /* 0x0001e20000000800 */
[----:B------:R-:W-:Y:S05]  /*0400*/  @P0 EXIT ;  /* 0x000000000000094d */ /* 0x000fea0003800000 */
[----:B------:R-:W1:Y:S01]  /*0410*/  S2UR UR5, SR_CgaCtaId ;  /* 0x00000000000579c3 */ /* 0x000e620000008800 */
[----:B------:R-:W-:-:S07]  /*0420*/  UMOV UR4, 0x400 ;  /* 0x0000040000047882 */ /* 0x000fce0000000000 */
[----:B0-----:R-:W0:Y:S01]  /*0430*/  LDC.64 R2, c[0x0][0x390] ;  /* 0x0000e400ff027b82 */ /* 0x001e220000000a00 */
[----:B-1----:R-:W-:Y:S01]  /*0440*/  ULEA UR4, UR5, UR4, 0x18 ;  /* 0x0000000405047291 */ /* 0x002fe2000f8ec0ff */
[----:B0-----:R-:W-:-:S08]  /*0450*/  IMAD.WIDE.U32 R2, R0, 0x4, R2 ;  /* 0x0000000400027825 */ /* 0x001fd000078e0002 */
[----:B------:R-:W0:Y:S04]  /*0460*/  LDS R5, [UR4] ;  /* 0x00000004ff057984 */ /* 0x000e280008000800 */
[----:B0-----:R-:W-:Y:S01]  /*0470*/  STG.E desc[UR6][R2.64], R5 ;  /* 0x0000000502007986 */ /* 0x001fe2000c101906 */
[----:B------:R-:W-:Y:S05]  /*0480*/  EXIT ;  /* 0x000000000000794d */ /* 0x000fea0003800000 */
.L_x_2:
[----:B------:R-:W-:-:S00]  /*0490*/  BRA `(.L_x_2) ;  /* 0xfffffffc00fc7947 */ /* 0x000fc0000383ffff */
[----:B------:R-:W-:-:S00]  /*04a0*/  NOP ;  /* 0x0000000000007918 */ /* 0x000fc00000000000 */
        /* <DEDUP_REMOVED lines=13> */
.L_x_15:


//--------------------- .text._Z7reduce3iPfS_     --------------------------
	.section	.text._Z7reduce3iPfS_,"ax",@progbits
	.align	128
        .global         _Z7reduce3iPfS_
        .type           _Z7reduce3iPfS_,@function
        .size           _Z7reduce3iPfS_,(.L_x_16 - _Z7reduce3iPfS_)
        .other          _Z7reduce3iPfS_,@"STO_CUDA_ENTRY STV_DEFAULT"
_Z7reduce3iPfS_:
.text._Z7reduce3iPfS_:
[----:B------:R-:W-:Y:S01]  /*0000*/  LDC R1, c[0x0][0x37c] ;  /* 0x0000df00ff017b82 */ /* 0x000fe20000000800 */
[----:B------:R-:W0:Y:S01]  /*0010*/  S2R R11, SR_CTAID.X ;  /* 0x00000000000b7919 */ /* 0x000e220000002500 */
[----:B------:R-:W1:Y:S01]  /*0020*/  LDCU UR4, c[0x0][0x360] ;  /* 0x00006c00ff0477ac */ /* 0x000e620008000800 */
[----:B------:R-:W2:Y:S01]  /*0030*/  S2R R9, SR_TID.X ;  /* 0x0000000000097919 */ /* 0x000ea20000002100 */
[----:B------:R-:W3:Y:S01]  /*0040*/  LDCU UR5, c[0x0][0x380] ;  /* 0x00007000ff0577ac */ /* 0x000ee20008000800 */
[----:B------:R-:W4:Y:S01]  /*0050*/  LDCU.64 UR6, c[0x0][0x358] ;  /* 0x00006b00ff0677ac */ /* 0x000f220008000a00 */
[----:B-1----:R-:W-:Y:S02]  /*0060*/  IMAD.U32 R6, RZ, RZ, UR4 ;  /* 0x00000004ff067e24 */ /* 0x002fe4000f8e00ff */
[----:B0-----:R-:W-:-:S04]  /*0070*/  IMAD R0, R11, UR4, RZ ;  /* 0x000000040b007c24 */ /* 0x001fc8000f8e02ff */
[----:B--2---:R-:W-:-:S05]  /*0080*/  IMAD R3, R0, 0x2, R9 ;  /* 0x0000000200037824 */ /* 0x004fca00078e0209 */
        /* <DEDUP_REMOVED lines=9> */
[----:B------:R-:W-:Y:S01]  /*0120*/  ISETP.GE.U32.AND P0, PT, R6, 0x2, PT ;  /* 0x000000020600780c */ /* 0x000fe20003f06070 */
[----:B------:R-:W-:Y:S01]  /*0130*/  IMAD.MOV.U32 R7, RZ, RZ, RZ ;  /* 0x000000ffff077224 */ /* 0x000fe200078e00ff */
[----:B0-----:R-:W-:-:S06]  /*0140*/  ULEA UR4, UR5, UR4, 0x18 ;  /* 0x0000000405047291 */ /* 0x001fcc000f8ec0ff */
[C---:B------:R-:W-:Y:S01]  /*0150*/  LEA R0, R9.reuse, UR4, 0x2 ;  /* 0x0000000409007c11 */ /* 0x040fe2000f8e10ff */
[----:B--2---:R-:W-:Y:S01]  /*0160*/  @!P1 FADD R7, R2, R5 ;  /* 0x0000000502079221 */ /* 0x004fe20000000000 */
[----:B------:R-:W-:-:S04]  /*0170*/  ISETP.NE.AND P1, PT, R9, RZ, PT ;  /* 0x000000ff0900720c */ /* 0x000fc80003f25270 */
[----:B------:R0:W-:Y:S01]  /*0180*/  STS [R0], R7 ;  /* 0x0000000700007388 */ /* 0x0001e20000000800 */
[----:B------:R-:W-:Y:S06]  /*0190*/  BAR.SYNC.DEFER_BLOCKING 0x0 ;  /* 0x0000000000007b1d */ /* 0x000fec0000010000 */
[----:B------:R-:W-:Y:S05]  /*01a0*/  @!P0 BRA `(.L_x_3) ;  /* 0x00000000002c8947 */ /* 0x000fea0003800000 */
.L_x_4:
[----:B------:R-:W-:-:S04]  /*01b0*/  SHF.R.U32.HI R4, RZ, 0x1, R6 ;  /* 0x00000001ff047819 */ /* 0x000fc80000011606 */
[----:B------:R-:W-:-:S13]  /*01c0*/  ISETP.GE.U32.AND P0, PT, R9, R4, PT ;  /* 0x000000040900720c */ /* 0x000fda0003f06070 */
[----:B------:R-:W-:Y:S01]  /*01d0*/  @!P0 LEA R2, R4, R0, 0x2 ;  /* 0x0000000004028211 */ /* 0x000fe200078e10ff */
[----:B------:R-:W-:Y:S05]  /*01e0*/  @!P0 LDS R3, [R0] ;  /* 0x0000000000038984 */ /* 0x000fea0000000800 */
[----:B------:R-:W1:Y:S02]  /*01f0*/  @!P0 LDS R2, [R2] ;  /* 0x0000000002028984 */ /* 0x000e640000000800 */
[----:B-1----:R-:W-:-:S05]  /*0200*/  @!P0 FADD R3, R2, R3 ;  /* 0x0000000302038221 */ /* 0x002fca0000000000 */
[----:B------:R1:W-:Y:S01]  /*0210*/  @!P0 STS [R0], R3 ;  /* 0x0000000300008388 */ /* 0x0003e20000000800 */
[----:B------:R-:W-:Y:S01]  /*0220*/  BAR.SYNC.DEFER_BLOCKING 0x0 ;  /* 0x0000000000007b1d */ /* 0x000fe20000010000 */
[----:B------:R-:W-:Y:S02]  /*0230*/  ISETP.GT.U32.AND P0, PT, R6, 0x3, PT ;  /* 0x000000030600780c */ /* 0x000fe40003f04070 */
[----:B------:R-:W-:-:S11]  /*0240*/  MOV R6, R4 ;  /* 0x0000000400067202 */ /* 0x000fd60000000f00 */
[----:B-1----:R-:W-:Y:S05]  /*0250*/  @P0 BRA `(.L_x_4) ;  /* 0xfffffffc00d40947 */ /* 0x002fea000383ffff */
.L_x_3:
[----:B------:R-:W-:Y:S05]  /*0260*/  @P1 EXIT ;  /* 0x000000000000194d */ /* 0x000fea0003800000 */
[----:B------:R-:W1:Y:S01]  /*0270*/  S2UR UR5, SR_CgaCtaId ;  /* 0x00000000000579c3 */ /* 0x000e620000008800 */
[----:B------:R-:W-:-:S07]  /*0280*/  UMOV UR4, 0x400 ;  /* 0x0000040000047882 */ /* 0x000fce0000000000 */
[----:B------:R-:W2:Y:S01]  /*0290*/  LDC.64 R2, c[0x0][0x390] ;  /* 0x0000e400ff027b82 */ /* 0x000ea20000000a00 */
[----:B-1----:R-:W-:Y:S01]  /*02a0*/  ULEA UR4, UR5, UR4, 0x18 ;  /* 0x0000000405047291 */ /* 0x002fe2000f8ec0ff */
[----:B--2---:R-:W-:-:S08]  /*02b0*/  IMAD.WIDE.U32 R2, R11, 0x4, R2 ;  /* 0x000000040b027825 */ /* 0x004fd000078e0002 */
[----:B------:R-:W1:Y:S04]  /*02c0*/  LDS R5, [UR4] ;  /* 0x00000004ff057984 */ /* 0x000e680008000800 */
[----:B-1----:R-:W-:Y:S01]  /*02d0*/  STG.E desc[UR6][R2.64], R5 ;  /* 0x0000000502007986 */ /* 0x002fe2000c101906 */
[----:B------:R-:W-:Y:S05]  /*02e0*/  EXIT ;  /* 0x000000000000794d */ /* 0x000fea0003800000 */
.L_x_5:
        /* <DEDUP_REMOVED lines=9> */
.L_x_16:


//--------------------- .text._Z7reduce2iPfS_     --------------------------
	.section	.text._Z7reduce2iPfS_,"ax",@progbits
	.align	128
        .global         _Z7reduce2iPfS_
        .type           _Z7reduce2iPfS_,@function
        .size           _Z7reduce2iPfS_,(.L_x_17 - _Z7reduce2iPfS_)
        .other          _Z7reduce2iPfS_,@"STO_CUDA_ENTRY STV_DEFAULT"
_Z7reduce2iPfS_:
.text._Z7reduce2iPfS_:
[----:B------:R-:W-:Y:S01]  /*0000*/  LDC R1, c[0x0][0x37c] ;  /* 0x0000df00ff017b82 */ /* 0x000fe20000000800 */
[----:B------:R-:W0:Y:S01]  /*0010*/  S2R R6, SR_TID.X ;  /* 0x0000000000067919 */ /* 0x000e220000002100 */
[----:B------:R-:W0:Y:S01]  /*0020*/  LDCU UR8, c[0x0][0x360] ;  /* 0x00006c00ff0877ac */ /* 0x000e220008000800 */
[----:B------:R-:W-:Y:S01]  /*0030*/  IMAD.MOV.U32 R9, RZ, RZ, RZ ;  /* 0x000000ffff097224 */ /* 0x000fe200078e00ff */
[----:B------:R-:W0:Y:S01]  /*0040*/  S2R R7, SR_CTAID.X ;  /* 0x0000000000077919 */ /* 0x000e220000002500 */
[----:B------:R-:W1:Y:S01]  /*0050*/  LDCU UR4, c[0x0][0x380] ;  /* 0x00007000ff0477ac */ /* 0x000e620008000800 */
[----:B------:R-:W2:Y:S01]  /*0060*/  LDCU.64 UR6, c[0x0][0x358] ;  /* 0x00006b00ff0677ac */ /* 0x000ea20008000a00 */
[----:B0-----:R-:W-:-:S05]  /*0070*/  IMAD R5, R7, UR8, R6 ;  /* 0x0000000807057c24 */ /* 0x001fca000f8e0206 */
[----:B-1----:R-:W-:-:S13]  /*0080*/  ISETP.GE.AND P0, PT, R5, UR4, PT ;  /* 0x0000000405007c0c */ /* 0x002fda000bf06270 */
[----:B------:R-:W0:Y:S02]  /*0090*/  @!P0 LDC.64 R2, c[0x0][0x388] ;  /* 0x0000e200ff028b82 */ /* 0x000e240000000a00 */
[----:B0-----:R-:W-:-:S05]  /*00a0*/  @!P0 IMAD.WIDE R2, R5, 0x4, R2 ;  /* 0x0000000405028825 */ /* 0x001fca00078e0202 */
[----:B--2---:R-:W2:Y:S01]  /*00b0*/  @!P0 LDG.E R9, desc[UR6][R2.64] ;  /* 0x0000000602098981 */ /* 0x004ea2000c1e1900 */
[----:B------:R-:W0:Y:S01]  /*00c0*/  S2UR UR5, SR_CgaCtaId ;  /* 0x00000000000579c3 */ /* 0x000e220000008800 */
[----:B------:R-:W-:Y:S01]  /*00d0*/  IMAD.U32 R4, RZ, RZ, UR8 ;  /* 0x00000008ff047e24 */ /* 0x000fe2000f8e00ff */
[----:B------:R-:W-:Y:S01]  /*00e0*/  UMOV UR4, 0x400 ;  /* 0x0000040000047882 */ /* 0x000fe20000000000 */
[----:B------:R-:W-:-:S03]  /*00f0*/  ISETP.NE.AND P0, PT, R6, RZ, PT ;  /* 0x000000ff0600720c */ /* 0x000fc60003f05270 */
[----:B------:R-:W-:Y:S01]  /*0100*/  ISETP.GE.U32.AND P1, PT, R4, 0x2, PT ;  /* 0x000000020400780c */ /* 0x000fe20003f26070 */
[----:B0-----:R-:W-:-:S06]  /*0110*/  ULEA UR4, UR5, UR4, 0x18 ;  /* 0x0000000405047291 */ /* 0x001fcc000f8ec0ff */
[----:B------:R-:W-:-:S05]  /*0120*/  LEA R0, R6, UR4, 0x2 ;  /* 0x0000000406007c11 */ /* 0x000fca000f8e10ff */
[----:B--2---:R0:W-:Y:S01]  /*0130*/  STS [R0], R9 ;  /* 0x0000000900007388 */ /* 0x0041e20000000800 */
[----:B------:R-:W-:Y:S06]  /*0140*/  BAR.SYNC.DEFER_BLOCKING 0x0 ;  /* 0x0000000000007b1d */ /* 0x000fec0000010000 */
[----:B------:R-:W-:Y:S05]  /*0150*/  @!P1 BRA `(.L_x_6) ;  /* 0x00000000002c9947 */ /* 0x000fea0003800000 */
.L_x_7:
        /* <DEDUP_REMOVED lines=8> */
[----:B------:R-:W-:Y:S01]  /*01e0*/  ISETP.GT.U32.AND P1, PT, R4, 0x3, PT ;  /* 0x000000030400780c */ /* 0x000fe20003f24070 */
[----:B------:R-:W-:-:S12]  /*01f0*/  IMAD.MOV.U32 R4, RZ, RZ, R5 ;  /* 0x000000ffff047224 */ /* 0x000fd800078e0005 */
[----:B-1----:R-:W-:Y:S05]  /*0200*/  @P1 BRA `(.L_x_7) ;  /* 0xfffffffc00d41947 */ /* 0x002fea000383ffff */
.L_x_6:
        /* <DEDUP_REMOVED lines=9> */
.L_x_8:
        /* <DEDUP_REMOVED lines=14> */
.L_x_17:


//--------------------- .text._Z7reduce1iPfS_     --------------------------
	.section	.text._Z7reduce1iPfS_,"ax",@progbits
	.align	128
        .global         _Z7reduce1iPfS_
        .type           _Z7reduce1iPfS_,@function
        .size           _Z7reduce1iPfS_,(.L_x_18 - _Z7reduce1iPfS_)
        .other          _Z7reduce1iPfS_,@"STO_CUDA_ENTRY STV_DEFAULT"
_Z7reduce1iPfS_:
.text._Z7reduce1iPfS_:
        /* <DEDUP_REMOVED lines=13> */
[----:B------:R-:W-:Y:S01]  /*00d0*/  UMOV UR4, 0x400 ;  /* 0x0000040000047882 */ /* 0x000fe20000000000 */
[----:B------:R-:W-:Y:S01]  /*00e0*/  UISETP.GE.U32.AND UP0, UPT, UR7, 0x2, UPT ;  /* 0x000000020700788c */ /* 0x000fe2000bf06070 */
[----:B------:R-:W-:Y:S01]  /*00f0*/  ISETP.NE.AND P1, PT, R4, RZ, PT ;  /* 0x000000ff0400720c */ /* 0x000fe20003f25270 */
[----:B0-----:R-:W-:-:S06]  /*0100*/  ULEA UR4, UR5, UR4, 0x18 ;  /* 0x0000000405047291 */ /* 0x001fcc000f8ec0ff */
[----:B------:R-:W-:-:S05]  /*0110*/  LEA R0, R4, UR4, 0x2 ;  /* 0x0000000404007c11 */ /* 0x000fca000f8e10ff */
[----:B--2---:R0:W-:Y:S01]  /*0120*/  STS [R0], R9 ;  /* 0x0000000900007388 */ /* 0x0041e20000000800 */
[----:B------:R-:W-:Y:S06]  /*0130*/  BAR.SYNC.DEFER_BLOCKING 0x0 ;  /* 0x0000000000007b1d */ /* 0x000fec0000010000 */
[----:B------:R-:W-:Y:S05]  /*0140*/  BRA.U !UP0, `(.L_x_9) ;  /* 0x00000001083c7547 */ /* 0x000fea000b800000 */
[----:B------:R-:W-:-:S05]  /*0150*/  UMOV UR5, 0x1 ;  /* 0x0000000100057882 */ /* 0x000fca0000000000 */
.L_x_10:
[----:B------:R-:W-:-:S04]  /*0160*/  USHF.L.U32 UR6, UR5, 0x1, URZ ;  /* 0x0000000105067899 */ /* 0x000fc800080006ff */
[----:B------:R-:W-:Y:S02]  /*0170*/  UISETP.GE.U32.AND UP0, UPT, UR6, UR7, UPT ;  /* 0x000000070600728c */ /* 0x000fe4000bf06070 */
[----:B-1----:R-:W-:-:S05]  /*0180*/  IMAD R2, R4, UR6, RZ ;  /* 0x0000000604027c24 */ /* 0x002fca000f8e02ff */
[----:B------:R-:W-:-:S13]  /*0190*/  ISETP.GE.U32.AND P0, PT, R2, UR7, PT ;  /* 0x0000000702007c0c */ /* 0x000fda000bf06070 */
[C---:B0-----:R-:W-:Y:S01]  /*01a0*/  @!P0 IADD3 R0, PT, PT, R2.reuse, UR5, RZ ;  /* 0x0000000502008c10 */ /* 0x041fe2000fffe0ff */
[----:B------:R-:W-:Y:S01]  /*01b0*/  UMOV UR5, UR6 ;  /* 0x0000000600057c82 */ /* 0x000fe20008000000 */
[----:B------:R-:W-:Y:S02]  /*01c0*/  @!P0 LEA R2, R2, UR4, 0x2 ;  /* 0x0000000402028c11 */ /* 0x000fe4000f8e10ff */
[----:B------:R-:W-:-:S03]  /*01d0*/  @!P0 LEA R0, R0, UR4, 0x2 ;  /* 0x0000000400008c11 */ /* 0x000fc6000f8e10ff */
[----:B------:R-:W-:Y:S04]  /*01e0*/  @!P0 LDS R3, [R2] ;  /* 0x0000000002038984 */ /* 0x000fe80000000800 */
[----:B------:R-:W0:Y:S02]  /*01f0*/  @!P0 LDS R0, [R0] ;  /* 0x0000000000008984 */ /* 0x000e240000000800 */
[----:B0-----:R-:W-:-:S05]  /*0200*/  @!P0 FADD R3, R0, R3 ;  /* 0x0000000300038221 */ /* 0x001fca0000000000 */
[----:B------:R1:W-:Y:S01]  /*0210*/  @!P0 STS [R2], R3 ;  /* 0x0000000302008388 */ /* 0x0003e20000000800 */
[----:B------:R-:W-:Y:S06]  /*0220*/  BAR.SYNC.DEFER_BLOCKING 0x0 ;  /* 0x0000000000007b1d */ /* 0x000fec0000010000 */
[----:B------:R-:W-:Y:S05]  /*0230*/  BRA.U !UP0, `(.L_x_10) ;  /* 0xfffffffd08c87547 */ /* 0x000fea000b83ffff */
.L_x_9:
[----:B------:R-:W-:Y:S05]  /*0240*/  @P1 EXIT ;  /* 0x000000000000194d */ /* 0x000fea0003800000 */
[----:B------:R-:W2:Y:S01]  /*0250*/  S2UR UR5, SR_CgaCtaId ;  /* 0x00000000000579c3 */ /* 0x000ea20000008800 */
[----:B------:R-:W-:-:S07]  /*0260*/  UMOV UR4, 0x400 ;  /* 0x0000040000047882 */ /* 0x000fce0000000000 */
[----:B-1----:R-:W1:Y:S01]  /*0270*/  LDC.64 R2, c[0x0][0x390] ;  /* 0x0000e400ff027b82 */ /* 0x002e620000000a00 */
[----:B--2---:R-:W-:Y:S01]  /*0280*/  ULEA UR4, UR5, UR4, 0x18 ;  /* 0x0000000405047291 */ /* 0x004fe2000f8ec0ff */
[----:B-1----:R-:W-:-:S08]  /*0290*/  IMAD.WIDE.U32 R2, R7, 0x4, R2 ;  /* 0x0000000407027825 */ /* 0x002fd000078e0002 */
[----:B------:R-:W1:Y:S04]  /*02a0*/  LDS R5, [UR4] ;  /* 0x00000004ff057984 */ /* 0x000e680008000800 */
[----:B-1----:R-:W-:Y:S01]  /*02b0*/  STG.E desc[UR8][R2.64], R5 ;  /* 0x0000000502007986 */ /* 0x002fe2000c101908 */
[----:B------:R-:W-:Y:S05]  /*02c0*/  EXIT ;  /* 0x000000000000794d */ /* 0x000fea0003800000 */
.L_x_11:
        /* <DEDUP_REMOVED lines=11> */
.L_x_18:


//--------------------- .text._Z6reduceiPfS_      --------------------------
	.section	.text._Z6reduceiPfS_,"ax",@progbits
	.align	128
        .global         _Z6reduceiPfS_
        .type           _Z6reduceiPfS_,@function
        .size           _Z6reduceiPfS_,(.L_x_19 - _Z6reduceiPfS_)
        .other          _Z6reduceiPfS_,@"STO_CUDA_ENTRY STV_DEFAULT"
_Z6reduceiPfS_:
.text._Z6reduceiPfS_:
        /* <DEDUP_REMOVED lines=21> */
[----:B------:R-:W-:-:S07]  /*0150*/  IMAD.MOV.U32 R3, RZ, RZ, 0x1 ;  /* 0x00000001ff037424 */ /* 0x000fce00078e00ff */
.L_x_13:
[----:B------:R-:W-:-:S05]  /*0160*/  SHF.L.U32 R6, R3, 0x1, RZ ;  /* 0x0000000103067819 */ /* 0x000fca00000006ff */
[----:B------:R-:W-:-:S05]  /*0170*/  VIADD R2, R6, 0xffffffff ;  /* 0xffffffff06027836 */ /* 0x000fca0000000000 */
[----:B------:R-:W-:-:S13]  /*0180*/  LOP3.LUT P1, RZ, R2, R7, RZ, 0xc0, !PT ;  /* 0x0000000702ff7212 */ /* 0x000fda000782c0ff */
[----:B------:R-:W-:Y:S02]  /*0190*/  @!P1 LEA R2, R3, R0, 0x2 ;  /* 0x0000000003029211 */ /* 0x000fe400078e10ff */
[----:B------:R-:W-:Y:S04]  /*01a0*/  @!P1 LDS R3, [R0] ;  /* 0x0000000000039984 */ /* 0x000fe80000000800 */
[----:B------:R-:W1:Y:S02]  /*01b0*/  @!P1 LDS R2, [R2] ;  /* 0x0000000002029984 */ /* 0x000e640000000800 */
[----:B-1----:R-:W-:Y:S01]  /*01c0*/  @!P1 FADD R5, R2, R3 ;  /* 0x0000000302059221 */ /* 0x002fe20000000000 */
[----:B------:R-:W-:-:S04]  /*01d0*/  MOV R3, R6 ;  /* 0x0000000600037202 */ /* 0x000fc80000000f00 */
[----:B------:R1:W-:Y:S01]  /*01e0*/  @!P1 STS [R0], R5 ;  /* 0x0000000500009388 */ /* 0x0003e20000000800 */
[----:B------:R-:W-:Y:S01]  /*01f0*/  BAR.SYNC.DEFER_BLOCKING 0x0 ;  /* 0x0000000000007b1d */ /* 0x000fe20000010000 */
[----:B------:R-:W-:-:S13]  /*0200*/  ISETP.GE.U32.AND P1, PT, R6, UR8, PT ;  /* 0x0000000806007c0c */ /* 0x000fda000bf26070 */
[----:B-1----:R-:W-:Y:S05]  /*0210*/  @!P1 BRA `(.L_x_13) ;  /* 0xfffffffc00d09947 */ /* 0x002fea000383ffff */
.L_x_12:
        /* <DEDUP_REMOVED lines=9> */
.L_x_14:
        /* <DEDUP_REMOVED lines=13> */
.L_x_19:


//--------------------- .nv.shared._Z7reduce4iPfS_ --------------------------
	.section	.nv.shared._Z7reduce4iPfS_,"aw",@nobits
	.sectionflags	@""
	.align	4
.nv.shared._Z7reduce4iPfS_:
	.zero		1536


//--------------------- .nv.shared.reserved.0     --------------------------
	.section	.nv.shared.reserved.0,"aw",@nobits
	.weak		__nv_reservedSMEM_offset_0_alias
	.size		__nv_reservedSMEM_offset_0_alias, 0, 64
	.other		__nv_reservedSMEM_offset_0_alias,@"STO_CUDA_RESERVED_SHARED STV_DEFAULT"
__nv_reservedSMEM_offset_0_alias:
	.zero		0
	.zero		64


//--------------------- .nv.shared._Z7reduce3iPfS_ --------------------------
	.section	.nv.shared._Z7reduce3iPfS_,"aw",@nobits
	.sectionflags	@""
	.align	4
.nv.shared._Z7reduce3iPfS_:
	.zero		1536


//--------------------- .nv.shared._Z7reduce2iPfS_ --------------------------
	.section	.nv.shared._Z7reduce2iPfS_,"aw",@nobits
	.sectionflags	@""
	.align	4
.nv.shared._Z7reduce2iPfS_:
	.zero		1536


//--------------------- .nv.shared._Z7reduce1iPfS_ --------------------------
	.section	.nv.shared._Z7reduce1iPfS_,"aw",@nobits
	.sectionflags	@""
	.align	4
.nv.shared._Z7reduce1iPfS_:
	.zero		1536


//--------------------- .nv.shared._Z6reduceiPfS_ --------------------------
	.section	.nv.shared._Z6reduceiPfS_,"aw",@nobits
	.sectionflags	@""
	.align	4
.nv.shared._Z6reduceiPfS_:
	.zero		1536


//--------------------- .nv.constant0._Z7reduce4iPfS_ --------------------------
	.section	.nv.constant0._Z7reduce4iPfS_,"a",@progbits
	.sectionflags	@""
	.align	4
.nv.constant0._Z7reduce4iPfS_:
	.zero		920


//--------------------- .nv.constant0._Z7reduce3iPfS_ --------------------------
	.section	.nv.constant0._Z7reduce3iPfS_,"a",@progbits
	.sectionflags	@""
	.align	4
.nv.constant0._Z7reduce3iPfS_:
	.zero		920


//--------------------- .nv.constant0._Z7reduce2iPfS_ --------------------------
	.section	.nv.constant0._Z7reduce2iPfS_,"a",@progbits
	.sectionflags	@""
	.align	4
.nv.constant0._Z7reduce2iPfS_:
	.zero		920


//--------------------- .nv.constant0._Z7reduce1iPfS_ --------------------------
	.section	.nv.constant0._Z7reduce1iPfS_,"a",@progbits
	.sectionflags	@""
	.align	4
.nv.constant0._Z7reduce1iPfS_:
	.zero		920


//--------------------- .nv.constant0._Z6reduceiPfS_ --------------------------
	.section	.nv.constant0._Z6reduceiPfS_,"a",@progbits
	.sectionflags	@""
	.align	4
.nv.constant0._Z6reduceiPfS_:
	.zero		920


//--------------------- SYMBOLS --------------------------

	.type		.nv.reservedSmem.offset0,@object
	.size		.nv.reservedSmem.offset0,0x4
	.type		.nv.reservedSmem.cap,@object
	.size		.nv.reservedSmem.cap,0x4
